	.headerflags	@"EF_CUDA_TEXMODE_UNIFIED EF_CUDA_64BIT_ADDRESS EF_CUDA_ACCELERATORS EF_CUDA_SM90 EF_CUDA_VIRTUAL_SM(EF_CUDA_SM90)"
	.elftype	@"ET_EXEC"


//--------------------- .nv.info                  --------------------------
	.section	.nv.info,"",@"SHT_CUDA_INFO"
	.align	4


	//----- nvinfo : EIATTR_REGCOUNT
	.align		4
        /*0000*/ 	.byte	0x04, 0x2f
        /*0002*/ 	.short	(.L_1 - .L_0)
	.align		4
.L_0:
        /*0004*/ 	.word	index@(triton_poi_fused__to_copy_add_arange_clamp_mul_sub_50)
        /*0008*/ 	.word	0x0000000c


	//----- nvinfo : EIATTR_MIN_STACK_SIZE
	.align		4
.L_1:
        /*000c*/ 	.byte	0x04, 0x12
        /*000e*/ 	.short	(.L_3 - .L_2)
	.align		4
.L_2:
        /*0010*/ 	.word	index@(triton_poi_fused__to_copy_add_arange_clamp_mul_sub_50)
        /*0014*/ 	.word	0x00000000


	//----- nvinfo : EIATTR_FRAME_SIZE
	.align		4
.L_3:
        /*0018*/ 	.byte	0x04, 0x11
        /*001a*/ 	.short	(.L_5 - .L_4)
	.align		4
.L_4:
        /*001c*/ 	.word	index@(triton_poi_fused__to_copy_add_arange_clamp_mul_sub_50)
        /*0020*/ 	.word	0x00000000


	//----- nvinfo : EIATTR_MIN_STACK_SIZE
	.align		4
.L_5:
        /*0024*/ 	.byte	0x04, 0x12
        /*0026*/ 	.short	(.L_7 - .L_6)
	.align		4
.L_6:
        /*0028*/ 	.word	index@(triton_poi_fused__to_copy_add_arange_clamp_mul_sub_50)
        /*002c*/ 	.word	0x00000000
.L_7:


//--------------------- .nv.info.triton_poi_fused__to_copy_add_arange_clamp_mul_sub_50 --------------------------
	.section	.nv.info.triton_poi_fused__to_copy_add_arange_clamp_mul_sub_50,"",@"SHT_CUDA_INFO"
	.sectionflags	@""
	.align	4


	//----- nvinfo : EIATTR_CUDA_API_VERSION
	.align		4
        /*0000*/ 	.byte	0x04, 0x37
        /*0002*/ 	.short	(.L_9 - .L_8)
.L_8:
        /*0004*/ 	.word	0x0000007c


	//----- nvinfo : EIATTR_KPARAM_INFO
	.align		4
.L_9:
        /*0008*/ 	.byte	0x04, 0x17
        /*000a*/ 	.short	(.L_11 - .L_10)
.L_10:
        /*000c*/ 	.word	0x00000000
        /*0010*/ 	.short	0x0001
        /*0012*/ 	.short	0x0008
        /*0014*/ 	.byte	0x00, 0xf0, 0x11, 0x00


	//----- nvinfo : EIATTR_KPARAM_INFO
	.align		4
.L_11:
        /*0018*/ 	.byte	0x04, 0x17
        /*001a*/ 	.short	(.L_13 - .L_12)
.L_12:
        /*001c*/ 	.word	0x00000000
        /*0020*/ 	.short	0x0000
        /*0022*/ 	.short	0x0000
        /*0024*/ 	.byte	0x00, 0xf4, 0x21, 0x00


	//----- nvinfo : EIATTR_SPARSE_MMA_MASK
	.align		4
.L_13:
        /*0028*/ 	.byte	0x03, 0x50
        /*002a*/ 	.short	0x0000


	//----- nvinfo : EIATTR_MAXREG_COUNT
	.align		4
        /*002c*/ 	.byte	0x03, 0x1b
        /*002e*/ 	.short	0x00ff


	//----- nvinfo : EIATTR_EXIT_INSTR_OFFSETS
	.align		4
        /*0030*/ 	.byte	0x04, 0x1c
        /*0032*/ 	.short	(.L_15 - .L_14)


	//   ....[0]....
.L_14:
        /*0034*/ 	.word	0x00000190


	//   ....[1]....
        /*0038*/ 	.word	0x000001c0


	//----- nvinfo : EIATTR_REQNTID
	.align		4
.L_15:
        /*003c*/ 	.byte	0x04, 0x10
        /*003e*/ 	.short	(.L_17 - .L_16)
.L_16:
        /*0040*/ 	.word	0x00000080
        /*0044*/ 	.word	0x00000001
        /*0048*/ 	.word	0x00000001


	//----- nvinfo : EIATTR_CBANK_PARAM_SIZE
	.align		4
.L_17:
        /*004c*/ 	.byte	0x03, 0x19
        /*004e*/ 	.short	0x000c


	//----- nvinfo : EIATTR_PARAM_CBANK
	.align		4
        /*0050*/ 	.byte	0x04, 0x0a
        /*0052*/ 	.short	(.L_19 - .L_18)
	.align		4
.L_18:
        /*0054*/ 	.word	index@(.nv.constant0.triton_poi_fused__to_copy_add_arange_clamp_mul_sub_50)
        /*0058*/ 	.short	0x0210
        /*005a*/ 	.short	0x000c


	//----- nvinfo : EIATTR_SW_WAR
	.align		4
.L_19:
        /*005c*/ 	.byte	0x04, 0x36
        /*005e*/ 	.short	(.L_21 - .L_20)
.L_20:
        /*0060*/ 	.word	0x00000008
.L_21:


//--------------------- .nv.callgraph             --------------------------
	.section	.nv.callgraph,"",@"SHT_CUDA_CALLGRAPH"
	.align	4
	.sectionentsize	8
	.align		4
        /*0000*/ 	.word	0x00000000
	.align		4
        /*0004*/ 	.word	0xffffffff
	.align		4
        /*0008*/ 	.word	0x00000000
	.align		4
        /*000c*/ 	.word	0xfffffffe
	.align		4
        /*0010*/ 	.word	0x00000000
	.align		4
        /*0014*/ 	.word	0xfffffffd
	.align		4
        /*0018*/ 	.word	0x00000000
	.align		4
        /*001c*/ 	.word	0xfffffffc


//--------------------- .text.triton_poi_fused__to_copy_add_arange_clamp_mul_sub_50 --------------------------
	.section	.text.triton_poi_fused__to_copy_add_arange_clamp_mul_sub_50,"ax",@progbits
	.align	128
        .global         triton_poi_fused__to_copy_add_arange_clamp_mul_sub_50
        .type           triton_poi_fused__to_copy_add_arange_clamp_mul_sub_50,@function
        .size           triton_poi_fused__to_copy_add_arange_clamp_mul_sub_50,(.L_x_1 - triton_poi_fused__to_copy_add_arange_clamp_mul_sub_50)
        .other          triton_poi_fused__to_copy_add_arange_clamp_mul_sub_50,@"STO_CUDA_ENTRY STV_DEFAULT"
triton_poi_fused__to_copy_add_arange_clamp_mul_sub_50:
.text.triton_poi_fused__to_copy_add_arange_clamp_mul_sub_50:
[----:B------:R-:W0:Y:S02]  /*0000*/  LDC R1, c[0x0][0x28] ;  /* 0x00000a00ff017b82 */ /* 0x000e240000000800 */
[----:B------:R-:W1:Y:S01]  /*0010*/  S2R R0, SR_TID.X ;  /* 0x0000000000007919 */ /* 0x000e620000002100 */
[----:B------:R-:W-:Y:S01]  /*0020*/  HFMA2.MMA R3, -RZ, RZ, 1.4599609375, -0.0010280609130859375 ;  /* 0x3dd79436ff037435 */ /* 0x000fe200000001ff */
[----:B------:R-:W2:Y:S01]  /*0030*/  S2R R5, SR_CTAID.X ;  /* 0x0000000000057919 */ /* 0x000ea20000002500 */
[----:B-1----:R-:W-:-:S05]  /*0040*/  IMAD.SHL.U32 R0, R0, 0x2, RZ ;  /* 0x0000000200007824 */ /* 0x002fca00078e00ff */
[----:B------:R-:W-:-:S05]  /*0050*/  LOP3.LUT R0, R0, 0xfe, RZ, 0xc0, !PT ;  /* 0x000000fe00007812 */ /* 0x000fca00078ec0ff */
[----:B--2---:R-:W-:-:S05]  /*0060*/  IMAD R5, R5, 0x100, R0 ;  /* 0x0000010005057824 */ /* 0x004fca00078e0200 */
[----:B------:R-:W-:Y:S02]  /*0070*/  IADD3 R0, R5, 0x1, RZ ;  /* 0x0000000105007810 */ /* 0x000fe40007ffe0ff */
[----:B------:R-:W-:Y:S02]  /*0080*/  I2FP.F32.S32 R2, R5 ;  /* 0x0000000500027245 */ /* 0x000fe40000201400 */
[----:B------:R-:W-:Y:S02]  /*0090*/  I2FP.F32.S32 R0, R0 ;  /* 0x0000000000007245 */ /* 0x000fe40000201400 */
[----:B------:R-:W-:Y:S01]  /*00a0*/  ISETP.GE.AND P0, PT, R5, 0x130, PT ;  /* 0x000001300500780c */ /* 0x000fe20003f06270 */
[----:B------:R-:W-:Y:S02]  /*00b0*/  FADD R2, R2, 0.5 ;  /* 0x3f00000002027421 */ /* 0x000fe40000000000 */
[----:B------:R-:W-:Y:S02]  /*00c0*/  FADD R0, R0, 0.5 ;  /* 0x3f00000000007421 */ /* 0x000fe40000000000 */
[----:B------:R-:W-:-:S02]  /*00d0*/  FFMA R2, R2, R3, -0.5 ;  /* 0xbf00000002027423 */ /* 0x000fc40000000003 */
[----:B------:R-:W-:-:S03]  /*00e0*/  FFMA R0, R0, R3, -0.5 ;  /* 0xbf00000000007423 */ /* 0x000fc60000000003 */
[----:B------:R-:W-:Y:S02]  /*00f0*/  FMNMX R4, RZ, R2, !PT ;  /* 0x00000002ff047209 */ /* 0x000fe40007800000 */
[----:B------:R-:W1:Y:S01]  /*0100*/  LDC.64 R2, c[0x0][0x210] ;  /* 0x00008400ff027b82 */ /* 0x000e620000000a00 */
[----:B------:R-:W-:Y:S01]  /*0110*/  FMNMX R0, RZ, R0, !PT ;  /* 0x00000000ff007209 */ /* 0x000fe20007800000 */
[----:B------:R-:W2:Y:S08]  /*0120*/  F2I.TRUNC.NTZ R6, R4 ;  /* 0x0000000400067305 */ /* 0x000eb0000020f100 */
[----:B------:R-:W3:Y:S01]  /*0130*/  F2I.TRUNC.NTZ R7, R0 ;  /* 0x0000000000077305 */ /* 0x000ee2000020f100 */
[----:B--2---:R-:W-:-:S05]  /*0140*/  I2FP.F32.S32 R9, R6 ;  /* 0x0000000600097245 */ /* 0x004fca0000201400 */
[----:B------:R-:W-:Y:S01]  /*0150*/  FADD.SAT R6, R4, -R9 ;  /* 0x8000000904067221 */ /* 0x000fe20000002000 */
[----:B-1----:R-:W-:Y:S01]  /*0160*/  IMAD.WIDE R2, R5, 0x4, R2 ;  /* 0x0000000405027825 */ /* 0x002fe200078e0202 */
[----:B---3--:R-:W-:-:S05]  /*0170*/  I2FP.F32.S32 R7, R7 ;  /* 0x0000000700077245 */ /* 0x008fca0000201400 */
[----:B------:R-:W-:Y:S01]  /*0180*/  FADD.SAT R7, R0, -R7 ;  /* 0x8000000700077221 */ /* 0x000fe20000002000 */
[----:B------:R-:W-:Y:S06]  /*0190*/  @P0 EXIT ;  /* 0x000000000000094d */ /* 0x000fec0003800000 */
[----:B------:R-:W-:Y:S02]  /*01a0*/  ULDC.64 UR4, c[0x0][0x208] ;  /* 0x0000820000047ab9 */ /* 0x000fe40000000a00 */
[----:B------:R-:W-:Y:S01]  /*01b0*/  STG.E.64 desc[UR4][R2.64], R6 ;  /* 0x0000000602007986 */ /* 0x000fe2000c101b04 */
[----:B------:R-:W-:Y:S05]  /*01c0*/  EXIT ;  /* 0x000000000000794d */ /* 0x000fea0003800000 */
.L_x_0:
[----:B------:R-:W-:-:S00]  /*01d0*/  BRA `(.L_x_0) ;  /* 0xfffffffc00fc7947 */ /* 0x000fc0000383ffff */
[----:B------:R-:W-:-:S00]  /*01e0*/  NOP ;  /* 0x0000000000007918 */ /* 0x000fc00000000000 */
        /* <DEDUP_REMOVED lines=9> */
.L_x_1:


//--------------------- .nv.constant0.triton_poi_fused__to_copy_add_arange_clamp_mul_sub_50 --------------------------
	.section	.nv.constant0.triton_poi_fused__to_copy_add_arange_clamp_mul_sub_50,"a",@progbits
	.sectionflags	@""
	.align	4
.nv.constant0.triton_poi_fused__to_copy_add_arange_clamp_mul_sub_50:
	.zero		540
